//
// Generated by NVIDIA NVVM Compiler
//
// Compiler Build ID: CL-36424714
// Cuda compilation tools, release 13.0, V13.0.88
// Based on NVVM 20.0.0
//

.version 9.0
.target sm_100
.address_size 64

	// .globl	_Z4HistPK9PixelTypeiiPj
// _ZZ4HistPK9PixelTypeiiPjE4smem has been demoted

.visible .entry _Z4HistPK9PixelTypeiiPj(
	.param .u64 .ptr .align 1 _Z4HistPK9PixelTypeiiPj_param_0,
	.param .u32 _Z4HistPK9PixelTypeiiPj_param_1,
	.param .u32 _Z4HistPK9PixelTypeiiPj_param_2,
	.param .u64 .ptr .align 1 _Z4HistPK9PixelTypeiiPj_param_3
)
{
	.reg .pred 	%p<22>;
	.reg .b32 	%r<255>;
	.reg .b64 	%rd<42>;
	// demoted variable
	.shared .align 4 .b8 _ZZ4HistPK9PixelTypeiiPjE4smem[3072];
	ld.param.u64 	%rd9, [_Z4HistPK9PixelTypeiiPj_param_0];
	ld.param.u32 	%r69, [_Z4HistPK9PixelTypeiiPj_param_1];
	ld.param.u32 	%r70, [_Z4HistPK9PixelTypeiiPj_param_2];
	cvta.to.global.u64 	%rd1, %rd9;
	mov.u32 	%r71, %ctaid.x;
	mov.u32 	%r1, %ntid.x;
	mov.u32 	%r2, %tid.x;
	mad.lo.s32 	%r244, %r71, %r1, %r2;
	mov.u32 	%r72, %ctaid.y;
	mov.u32 	%r4, %ntid.y;
	mov.u32 	%r5, %tid.y;
	mad.lo.s32 	%r6, %r72, %r4, %r5;
	mov.u32 	%r73, %nctaid.x;
	mov.u32 	%r74, %nctaid.y;
	mul.lo.s32 	%r7, %r4, %r74;
	mad.lo.s32 	%r254, %r5, %r1, %r2;
	mul.lo.s32 	%r9, %r1, %r4;
	mad.lo.s32 	%r10, %r72, %r73, %r71;
	setp.gt.u32 	%p1, %r254, 767;
	@%p1 bra 	$L__BB0_7;
	add.s32 	%r75, %r254, %r9;
	max.u32 	%r76, %r75, 768;
	setp.lt.u32 	%p2, %r75, 768;
	selp.u32 	%r77, 1, 0, %p2;
	add.s32 	%r78, %r75, %r77;
	sub.s32 	%r79, %r76, %r78;
	div.u32 	%r80, %r79, %r9;
	add.s32 	%r11, %r80, %r77;
	and.b32  	%r81, %r11, 3;
	setp.eq.s32 	%p3, %r81, 3;
	mov.u32 	%r243, %r254;
	@%p3 bra 	$L__BB0_4;
	add.s32 	%r82, %r11, 1;
	and.b32  	%r83, %r82, 3;
	shl.b32 	%r84, %r254, 2;
	mov.u32 	%r85, _ZZ4HistPK9PixelTypeiiPjE4smem;
	add.s32 	%r240, %r85, %r84;
	shl.b32 	%r13, %r9, 2;
	neg.s32 	%r239, %r83;
	mad.lo.s32 	%r86, %r4, %r83, %r5;
	mad.lo.s32 	%r243, %r1, %r86, %r2;
$L__BB0_3:
	.pragma "nounroll";
	mov.b32 	%r87, 0;
	st.shared.u32 	[%r240], %r87;
	add.s32 	%r240, %r240, %r13;
	add.s32 	%r239, %r239, 1;
	setp.ne.s32 	%p4, %r239, 0;
	@%p4 bra 	$L__BB0_3;
$L__BB0_4:
	setp.lt.u32 	%p5, %r11, 3;
	@%p5 bra 	$L__BB0_7;
	shl.b32 	%r21, %r9, 2;
	shl.b32 	%r88, %r243, 2;
	mov.u32 	%r89, _ZZ4HistPK9PixelTypeiiPjE4smem;
	add.s32 	%r242, %r89, %r88;
	shl.b32 	%r23, %r9, 4;
	shl.b32 	%r24, %r9, 3;
	mul.lo.s32 	%r25, %r9, 12;
$L__BB0_6:
	mov.b32 	%r90, 0;
	st.shared.u32 	[%r242], %r90;
	add.s32 	%r91, %r242, %r21;
	st.shared.u32 	[%r91], %r90;
	add.s32 	%r92, %r242, %r24;
	st.shared.u32 	[%r92], %r90;
	add.s32 	%r93, %r242, %r25;
	st.shared.u32 	[%r93], %r90;
	add.s32 	%r243, %r243, %r21;
	add.s32 	%r242, %r242, %r23;
	setp.lt.u32 	%p6, %r243, 768;
	@%p6 bra 	$L__BB0_6;
$L__BB0_7:
	bar.sync 	0;
	setp.ge.s32 	%p7, %r244, %r69;
	@%p7 bra 	$L__BB0_17;
	add.s32 	%r30, %r6, %r7;
	max.s32 	%r94, %r70, %r30;
	setp.lt.s32 	%p8, %r30, %r70;
	selp.u32 	%r95, 1, 0, %p8;
	add.s32 	%r96, %r30, %r95;
	sub.s32 	%r97, %r94, %r96;
	div.u32 	%r98, %r97, %r7;
	add.s32 	%r31, %r98, %r95;
	add.s32 	%r32, %r30, %r7;
$L__BB0_9:
	setp.ge.s32 	%p9, %r6, %r70;
	@%p9 bra 	$L__BB0_16;
	and.b32  	%r34, %r31, 3;
	setp.eq.s32 	%p10, %r34, 3;
	mov.u32 	%r245, %r6;
	@%p10 bra 	$L__BB0_14;
	setp.eq.s32 	%p11, %r34, 0;
	mad.lo.s32 	%r99, %r6, %r69, %r244;
	mul.wide.s32 	%rd10, %r99, 12;
	add.s64 	%rd11, %rd1, %rd10;
	ld.global.u32 	%r100, [%rd11];
	ld.global.u32 	%r101, [%rd11+4];
	ld.global.u32 	%r102, [%rd11+8];
	shl.b32 	%r103, %r100, 10;
	mov.u32 	%r104, _ZZ4HistPK9PixelTypeiiPjE4smem;
	add.s32 	%r105, %r104, %r103;
	atom.shared.add.u32 	%r106, [%r105], 1;
	shl.b32 	%r107, %r101, 10;
	add.s32 	%r108, %r104, %r107;
	atom.shared.add.u32 	%r109, [%r108+1024], 1;
	shl.b32 	%r110, %r102, 10;
	add.s32 	%r111, %r104, %r110;
	atom.shared.add.u32 	%r112, [%r111+2048], 1;
	mov.u32 	%r245, %r30;
	@%p11 bra 	$L__BB0_14;
	setp.eq.s32 	%p12, %r34, 1;
	mad.lo.s32 	%r113, %r30, %r69, %r244;
	mul.wide.s32 	%rd12, %r113, 12;
	add.s64 	%rd13, %rd1, %rd12;
	ld.global.u32 	%r114, [%rd13];
	ld.global.u32 	%r115, [%rd13+4];
	ld.global.u32 	%r116, [%rd13+8];
	shl.b32 	%r117, %r114, 10;
	add.s32 	%r119, %r104, %r117;
	atom.shared.add.u32 	%r120, [%r119], 1;
	shl.b32 	%r121, %r115, 10;
	add.s32 	%r122, %r104, %r121;
	atom.shared.add.u32 	%r123, [%r122+1024], 1;
	shl.b32 	%r124, %r116, 10;
	add.s32 	%r125, %r104, %r124;
	atom.shared.add.u32 	%r126, [%r125+2048], 1;
	mov.u32 	%r245, %r32;
	@%p12 bra 	$L__BB0_14;
	mov.u32 	%r127, %nctaid.y;
	mad.lo.s32 	%r245, %r4, %r127, %r32;
	mad.lo.s32 	%r128, %r32, %r69, %r244;
	mul.wide.s32 	%rd14, %r128, 12;
	add.s64 	%rd15, %rd1, %rd14;
	ld.global.u32 	%r129, [%rd15];
	ld.global.u32 	%r130, [%rd15+4];
	ld.global.u32 	%r131, [%rd15+8];
	shl.b32 	%r132, %r129, 10;
	add.s32 	%r134, %r104, %r132;
	atom.shared.add.u32 	%r135, [%r134], 1;
	shl.b32 	%r136, %r130, 10;
	add.s32 	%r137, %r104, %r136;
	atom.shared.add.u32 	%r138, [%r137+1024], 1;
	shl.b32 	%r139, %r131, 10;
	add.s32 	%r140, %r104, %r139;
	atom.shared.add.u32 	%r141, [%r140+2048], 1;
$L__BB0_14:
	setp.lt.u32 	%p13, %r31, 3;
	@%p13 bra 	$L__BB0_16;
$L__BB0_15:
	mad.lo.s32 	%r142, %r245, %r69, %r244;
	mul.wide.s32 	%rd16, %r142, 12;
	add.s64 	%rd17, %rd1, %rd16;
	ld.global.u32 	%r143, [%rd17];
	ld.global.u32 	%r144, [%rd17+4];
	ld.global.u32 	%r145, [%rd17+8];
	shl.b32 	%r146, %r143, 10;
	mov.u32 	%r147, _ZZ4HistPK9PixelTypeiiPjE4smem;
	add.s32 	%r148, %r147, %r146;
	atom.shared.add.u32 	%r149, [%r148], 1;
	shl.b32 	%r150, %r144, 10;
	add.s32 	%r151, %r147, %r150;
	atom.shared.add.u32 	%r152, [%r151+1024], 1;
	shl.b32 	%r153, %r145, 10;
	add.s32 	%r154, %r147, %r153;
	atom.shared.add.u32 	%r155, [%r154+2048], 1;
	mov.u32 	%r156, %nctaid.y;
	mul.lo.s32 	%r157, %r4, %r156;
	add.s32 	%r158, %r245, %r157;
	mad.lo.s32 	%r159, %r158, %r69, %r244;
	mul.wide.s32 	%rd18, %r159, 12;
	add.s64 	%rd19, %rd1, %rd18;
	ld.global.u32 	%r160, [%rd19];
	ld.global.u32 	%r161, [%rd19+4];
	ld.global.u32 	%r162, [%rd19+8];
	shl.b32 	%r163, %r160, 10;
	add.s32 	%r164, %r147, %r163;
	atom.shared.add.u32 	%r165, [%r164], 1;
	shl.b32 	%r166, %r161, 10;
	add.s32 	%r167, %r147, %r166;
	atom.shared.add.u32 	%r168, [%r167+1024], 1;
	shl.b32 	%r169, %r162, 10;
	add.s32 	%r170, %r147, %r169;
	atom.shared.add.u32 	%r171, [%r170+2048], 1;
	add.s32 	%r172, %r158, %r157;
	mad.lo.s32 	%r173, %r172, %r69, %r244;
	mul.wide.s32 	%rd20, %r173, 12;
	add.s64 	%rd21, %rd1, %rd20;
	ld.global.u32 	%r174, [%rd21];
	ld.global.u32 	%r175, [%rd21+4];
	ld.global.u32 	%r176, [%rd21+8];
	shl.b32 	%r177, %r174, 10;
	add.s32 	%r178, %r147, %r177;
	atom.shared.add.u32 	%r179, [%r178], 1;
	shl.b32 	%r180, %r175, 10;
	add.s32 	%r181, %r147, %r180;
	atom.shared.add.u32 	%r182, [%r181+1024], 1;
	shl.b32 	%r183, %r176, 10;
	add.s32 	%r184, %r147, %r183;
	atom.shared.add.u32 	%r185, [%r184+2048], 1;
	add.s32 	%r186, %r172, %r157;
	mad.lo.s32 	%r187, %r186, %r69, %r244;
	mul.wide.s32 	%rd22, %r187, 12;
	add.s64 	%rd23, %rd1, %rd22;
	ld.global.u32 	%r188, [%rd23];
	ld.global.u32 	%r189, [%rd23+4];
	ld.global.u32 	%r190, [%rd23+8];
	shl.b32 	%r191, %r188, 10;
	add.s32 	%r192, %r147, %r191;
	atom.shared.add.u32 	%r193, [%r192], 1;
	shl.b32 	%r194, %r189, 10;
	add.s32 	%r195, %r147, %r194;
	atom.shared.add.u32 	%r196, [%r195+1024], 1;
	shl.b32 	%r197, %r190, 10;
	add.s32 	%r198, %r147, %r197;
	atom.shared.add.u32 	%r199, [%r198+2048], 1;
	add.s32 	%r245, %r186, %r157;
	setp.lt.s32 	%p14, %r245, %r70;
	@%p14 bra 	$L__BB0_15;
$L__BB0_16:
	mov.u32 	%r200, %nctaid.x;
	mad.lo.s32 	%r244, %r1, %r200, %r244;
	setp.lt.s32 	%p15, %r244, %r69;
	@%p15 bra 	$L__BB0_9;
$L__BB0_17:
	bar.sync 	0;
	shl.b32 	%r40, %r10, 2;
	setp.gt.u32 	%p16, %r254, 255;
	@%p16 bra 	$L__BB0_24;
	ld.param.u64 	%rd40, [_Z4HistPK9PixelTypeiiPj_param_3];
	cvta.to.global.u64 	%rd2, %rd40;
	add.s32 	%r201, %r254, %r9;
	max.u32 	%r202, %r201, 256;
	setp.lt.u32 	%p17, %r201, 256;
	selp.u32 	%r203, 1, 0, %p17;
	add.s32 	%r204, %r201, %r203;
	sub.s32 	%r205, %r202, %r204;
	div.u32 	%r206, %r205, %r9;
	add.s32 	%r41, %r206, %r203;
	and.b32  	%r207, %r41, 3;
	setp.eq.s32 	%p18, %r207, 3;
	@%p18 bra 	$L__BB0_21;
	add.s32 	%r208, %r41, 1;
	and.b32  	%r209, %r208, 3;
	neg.s32 	%r248, %r209;
	shl.b32 	%r210, %r254, 2;
	mov.u32 	%r211, _ZZ4HistPK9PixelTypeiiPjE4smem;
	add.s32 	%r212, %r210, %r211;
	add.s32 	%r247, %r212, 1024;
	shl.b32 	%r44, %r9, 2;
	mul.wide.u32 	%rd24, %r5, %r1;
	cvt.u64.u32 	%rd25, %r2;
	add.s64 	%rd26, %rd24, %rd25;
	shl.b64 	%rd27, %rd26, 2;
	mul.wide.s32 	%rd28, %r40, 4;
	add.s64 	%rd29, %rd27, %rd28;
	add.s64 	%rd30, %rd29, %rd2;
	add.s64 	%rd41, %rd30, 2048;
	mul.wide.u32 	%rd4, %r9, 4;
	mad.lo.s32 	%r213, %r4, %r209, %r5;
	mad.lo.s32 	%r254, %r1, %r213, %r2;
$L__BB0_20:
	.pragma "nounroll";
	ld.shared.u32 	%r214, [%r247+-1024];
	st.global.u32 	[%rd41+-2048], %r214;
	ld.shared.u32 	%r215, [%r247];
	st.global.u32 	[%rd41+-1024], %r215;
	ld.shared.u32 	%r216, [%r247+1024];
	st.global.u32 	[%rd41], %r216;
	add.s32 	%r248, %r248, 1;
	setp.ne.s32 	%p19, %r248, 0;
	add.s32 	%r247, %r247, %r44;
	add.s64 	%rd41, %rd41, %rd4;
	@%p19 bra 	$L__BB0_20;
$L__BB0_21:
	setp.lt.u32 	%p20, %r41, 3;
	@%p20 bra 	$L__BB0_24;
	mul.wide.s32 	%rd31, %r40, 4;
	add.s64 	%rd7, %rd2, %rd31;
	shl.b32 	%r217, %r9, 1;
	add.s32 	%r253, %r254, %r217;
	shl.b32 	%r52, %r9, 2;
	mad.lo.s32 	%r252, %r9, 3, %r254;
	add.s32 	%r251, %r254, %r9;
	mul.lo.s32 	%r55, %r9, 12;
	shl.b32 	%r218, %r254, 2;
	mov.u32 	%r219, _ZZ4HistPK9PixelTypeiiPjE4smem;
	add.s32 	%r220, %r218, %r219;
	add.s32 	%r250, %r220, 1024;
	shl.b32 	%r57, %r9, 4;
	shl.b32 	%r58, %r9, 3;
$L__BB0_23:
	ld.shared.u32 	%r221, [%r250+-1024];
	mul.wide.u32 	%rd32, %r254, 4;
	add.s64 	%rd33, %rd7, %rd32;
	st.global.u32 	[%rd33], %r221;
	ld.shared.u32 	%r222, [%r250];
	st.global.u32 	[%rd33+1024], %r222;
	ld.shared.u32 	%r223, [%r250+1024];
	st.global.u32 	[%rd33+2048], %r223;
	add.s32 	%r224, %r254, %r9;
	add.s32 	%r225, %r250, %r52;
	ld.shared.u32 	%r226, [%r225+-1024];
	mul.wide.u32 	%rd34, %r251, 4;
	add.s64 	%rd35, %rd7, %rd34;
	st.global.u32 	[%rd35], %r226;
	ld.shared.u32 	%r227, [%r225];
	st.global.u32 	[%rd35+1024], %r227;
	ld.shared.u32 	%r228, [%r225+1024];
	st.global.u32 	[%rd35+2048], %r228;
	add.s32 	%r229, %r224, %r9;
	add.s32 	%r230, %r250, %r58;
	ld.shared.u32 	%r231, [%r230+-1024];
	mul.wide.u32 	%rd36, %r253, 4;
	add.s64 	%rd37, %rd7, %rd36;
	st.global.u32 	[%rd37], %r231;
	ld.shared.u32 	%r232, [%r230];
	st.global.u32 	[%rd37+1024], %r232;
	ld.shared.u32 	%r233, [%r230+1024];
	st.global.u32 	[%rd37+2048], %r233;
	add.s32 	%r234, %r229, %r9;
	add.s32 	%r235, %r250, %r55;
	ld.shared.u32 	%r236, [%r235+-1024];
	mul.wide.u32 	%rd38, %r252, 4;
	add.s64 	%rd39, %rd7, %rd38;
	st.global.u32 	[%rd39], %r236;
	ld.shared.u32 	%r237, [%r235];
	st.global.u32 	[%rd39+1024], %r237;
	ld.shared.u32 	%r238, [%r235+1024];
	st.global.u32 	[%rd39+2048], %r238;
	add.s32 	%r254, %r234, %r9;
	add.s32 	%r253, %r253, %r52;
	add.s32 	%r252, %r252, %r52;
	add.s32 	%r251, %r251, %r52;
	add.s32 	%r250, %r250, %r57;
	setp.lt.u32 	%p21, %r254, 256;
	@%p21 bra 	$L__BB0_23;
$L__BB0_24:
	ret;

}


// ===== COMPILED SASS (sm_100) =====

	.target	sm_100

	.elftype	@"ET_EXEC"


//--------------------- .note.nv.tkinfo           --------------------------
	.section	.note.nv.tkinfo,"",@"SHT_NOTE"
	.sectionflags	@"SHF_NOTE_NV_TKINFO"
	.tkinfo
        /*0018*/ 	.word	0x00000002
        /*0030*/ 	.string	""
        /*0030*/ 	.string	"ptxas"
        /*0030*/ 	.string	"Cuda compilation tools, release 13.0, V13.0.88"
        /*0030*/ 	.string	"Build cuda_13.0.r13.0/compiler.36424714_0"
        /*0030*/ 	.string	"-arch sm_100 -m 64 "



//--------------------- .note.nv.cuinfo           --------------------------
	.section	.note.nv.cuinfo,"",@"SHT_NOTE"
	.sectionflags	@"SHF_NOTE_NV_CUINFO"
        /*0018*/ 	.short	0x0002
        /*001a*/ 	.short	0x0064
        /*001c*/ 	.short	0x0082
	.zero		2


//--------------------- .nv.info                  --------------------------
	.section	.nv.info,"",@"SHT_CUDA_INFO"
	.align	4


	//----- nvinfo : EIATTR_REGCOUNT
	.align		4
        /*0000*/ 	.byte	0x04, 0x2f
        /*0002*/ 	.short	(.L_1 - .L_0)
	.align		4
.L_0:
        /*0004*/ 	.word	index@(_Z4HistPK9PixelTypeiiPj)
        /*0008*/ 	.word	0x00000020


	//----- nvinfo : EIATTR_FRAME_SIZE
	.align		4
.L_1:
        /*000c*/ 	.byte	0x04, 0x11
        /*000e*/ 	.short	(.L_3 - .L_2)
	.align		4
.L_2:
        /*0010*/ 	.word	index@(_Z4HistPK9PixelTypeiiPj)
        /*0014*/ 	.word	0x00000000


	//----- nvinfo : EIATTR_MIN_STACK_SIZE
	.align		4
.L_3:
        /*0018*/ 	.byte	0x04, 0x12
        /*001a*/ 	.short	(.L_5 - .L_4)
	.align		4
.L_4:
        /*001c*/ 	.word	index@(_Z4HistPK9PixelTypeiiPj)
        /*0020*/ 	.word	0x00000000
.L_5:


//--------------------- .nv.compat                --------------------------
	.section	.nv.compat,"",@"SHT_CUDA_COMPAT_INFO"
	.align	4
        /*0000*/ 	.byte	0x02, 0x09, 0x00, 0x00, 0x02, 0x02, 0x01, 0x00, 0x02, 0x05, 0x05, 0x00, 0x03, 0x07, 0x01, 0x01
        /*0010*/ 	.byte	0x02, 0x03, 0x00, 0x00, 0x02, 0x06, 0x01, 0x00, 0x04, 0x0b, 0x08, 0x00, 0x09, 0x00, 0x00, 0x00
        /*0020*/ 	.byte	0x00, 0x00, 0x00, 0x00


//--------------------- .nv.info._Z4HistPK9PixelTypeiiPj --------------------------
	.section	.nv.info._Z4HistPK9PixelTypeiiPj,"",@"SHT_CUDA_INFO"
	.sectionflags	@""
	.align	4


	//----- nvinfo : EIATTR_CUDA_API_VERSION
	.align		4
        /*0000*/ 	.byte	0x04, 0x37
        /*0002*/ 	.short	(.L_7 - .L_6)
.L_6:
        /*0004*/ 	.word	0x00000082


	//----- nvinfo : EIATTR_KPARAM_INFO
	.align		4
.L_7:
        /*0008*/ 	.byte	0x04, 0x17
        /*000a*/ 	.short	(.L_9 - .L_8)
.L_8:
        /*000c*/ 	.word	0x00000000
        /*0010*/ 	.short	0x0003
        /*0012*/ 	.short	0x0010
        /*0014*/ 	.byte	0x00, 0xf5, 0x21, 0x00


	//----- nvinfo : EIATTR_KPARAM_INFO
	.align		4
.L_9:
        /*0018*/ 	.byte	0x04, 0x17
        /*001a*/ 	.short	(.L_11 - .L_10)
.L_10:
        /*001c*/ 	.word	0x00000000
        /*0020*/ 	.short	0x0002
        /*0022*/ 	.short	0x000c
        /*0024*/ 	.byte	0x00, 0xf0, 0x11, 0x00


	//----- nvinfo : EIATTR_KPARAM_INFO
	.align		4
.L_11:
        /*0028*/ 	.byte	0x04, 0x17
        /*002a*/ 	.short	(.L_13 - .L_12)
.L_12:
        /*002c*/ 	.word	0x00000000
        /*0030*/ 	.short	0x0001
        /*0032*/ 	.short	0x0008
        /*0034*/ 	.byte	0x00, 0xf0, 0x11, 0x00


	//----- nvinfo : EIATTR_KPARAM_INFO
	.align		4
.L_13:
        /*0038*/ 	.byte	0x04, 0x17
        /*003a*/ 	.short	(.L_15 - .L_14)
.L_14:
        /*003c*/ 	.word	0x00000000
        /*0040*/ 	.short	0x0000
        /*0042*/ 	.short	0x0000
        /*0044*/ 	.byte	0x00, 0xf5, 0x21, 0x00


	//----- nvinfo : EIATTR_SPARSE_MMA_MASK
	.align		4
.L_15:
        /*0048*/ 	.byte	0x03, 0x50
        /*004a*/ 	.short	0x0000


	//----- nvinfo : EIATTR_MAXREG_COUNT
	.align		4
        /*004c*/ 	.byte	0x03, 0x1b
        /*004e*/ 	.short	0x00ff


	//----- nvinfo : EIATTR_NUM_BARRIERS
	.align		4
        /*0050*/ 	.byte	0x02, 0x4c
        /*0052*/ 	.byte	0x01
	.zero		1


	//----- nvinfo : EIATTR_MERCURY_ISA_VERSION
	.align		4
        /*0054*/ 	.byte	0x03, 0x5f
        /*0056*/ 	.short	0x0101


	//----- nvinfo : EIATTR_VRC_CTA_INIT_COUNT
	.align		4
        /*0058*/ 	.byte	0x02, 0x4a
	.zero		1
	.zero		1


	//----- nvinfo : EIATTR_EXIT_INSTR_OFFSETS
	.align		4
        /*005c*/ 	.byte	0x04, 0x1c
        /*005e*/ 	.short	(.L_17 - .L_16)


	//   ....[0]....
.L_16:
        /*0060*/ 	.word	0x00000eb0


	//   ....[1]....
        /*0064*/ 	.word	0x000012c0


	//   ....[2]....
        /*0068*/ 	.word	0x000015e0


	//----- nvinfo : EIATTR_CRS_STACK_SIZE
	.align		4
.L_17:
        /*006c*/ 	.byte	0x04, 0x1e
        /*006e*/ 	.short	(.L_19 - .L_18)
.L_18:
        /*0070*/ 	.word	0x00000000


	//----- nvinfo : EIATTR_CBANK_PARAM_SIZE
	.align		4
.L_19:
        /*0074*/ 	.byte	0x03, 0x19
        /*0076*/ 	.short	0x0018


	//----- nvinfo : EIATTR_PARAM_CBANK
	.align		4
        /*0078*/ 	.byte	0x04, 0x0a
        /*007a*/ 	.short	(.L_21 - .L_20)
	.align		4
.L_20:
        /*007c*/ 	.word	index@(.nv.constant0._Z4HistPK9PixelTypeiiPj)
        /*0080*/ 	.short	0x0380
        /*0082*/ 	.short	0x0018


	//----- nvinfo : EIATTR_SW_WAR
	.align		4
.L_21:
        /*0084*/ 	.byte	0x04, 0x36
        /*0086*/ 	.short	(.L_23 - .L_22)
.L_22:
        /*0088*/ 	.word	0x00000008
.L_23:


//--------------------- .nv.callgraph             --------------------------
	.section	.nv.callgraph,"",@"SHT_CUDA_CALLGRAPH"
	.align	4
	.sectionentsize	8
	.align		4
        /*0000*/ 	.word	0x00000000
	.align		4
        /*0004*/ 	.word	0xffffffff
	.align		4
        /*0008*/ 	.word	0x00000000
	.align		4
        /*000c*/ 	.word	0xfffffffe
	.align		4
        /*0010*/ 	.word	0x00000000
	.align		4
        /*0014*/ 	.word	0xfffffffd
	.align		4
        /*0018*/ 	.word	0x00000000
	.align		4
        /*001c*/ 	.word	0xfffffffc


//--------------------- .text._Z4HistPK9PixelTypeiiPj --------------------------
	.section	.text._Z4HistPK9PixelTypeiiPj,"ax",@progbits
	.align	128
        .global         _Z4HistPK9PixelTypeiiPj
        .type           _Z4HistPK9PixelTypeiiPj,@function
        .size           _Z4HistPK9PixelTypeiiPj,(.L_x_19 - _Z4HistPK9PixelTypeiiPj)
        .other          _Z4HistPK9PixelTypeiiPj,@"STO_CUDA_ENTRY STV_DEFAULT"
_Z4HistPK9PixelTypeiiPj:
.text._Z4HistPK9PixelTypeiiPj:
[----:B------:R-:W-:Y:S01]  /*0000*/  LDC R1, c[0x0][0x37c] ;  /* 0x0000df00ff017b82 */ /* 0x000fe20000000800 */
[----:B------:R-:W0:Y:S07]  /*0010*/  S2R R21, SR_TID.Y ;  /* 0x0000000000157919 */ /* 0x000e2e0000002200 */
[----:B------:R-:W1:Y:S01]  /*0020*/  LDC R19, c[0x0][0x360] ;  /* 0x0000d800ff137b82 */ /* 0x000e620000000800 */
[----:B------:R-:W1:Y:S01]  /*0030*/  LDCU UR7, c[0x0][0x364] ;  /* 0x00006c80ff0777ac */ /* 0x000e620008000800 */
[----:B------:R-:W-:Y:S01]  /*0040*/  BSSY.RECONVERGENT B0, `(.L_x_0) ;  /* 0x000004b000007945 */ /* 0x000fe20003800200 */
[----:B------:R-:W0:Y:S01]  /*0050*/  S2R R2, SR_TID.X ;  /* 0x0000000000027919 */ /* 0x000e220000002100 */
[----:B------:R-:W2:Y:S04]  /*0060*/  S2R R0, SR_CTAID.Y ;  /* 0x0000000000007919 */ /* 0x000ea80000002600 */
[----:B------:R-:W3:Y:S08]  /*0070*/  S2UR UR5, SR_CTAID.X ;  /* 0x00000000000579c3 */ /* 0x000ef00000002500 */
[----:B------:R-:W4:Y:S01]  /*0080*/  LDC R5, c[0x0][0x370] ;  /* 0x0000dc00ff057b82 */ /* 0x000f220000000800 */
[----:B------:R-:W5:Y:S01]  /*0090*/  LDCU UR4, c[0x0][0x374] ;  /* 0x00006e80ff0477ac */ /* 0x000f620008000800 */
[----:B-1----:R-:W-:-:S02]  /*00a0*/  IMAD R15, R19, UR7, RZ ;  /* 0x00000007130f7c24 */ /* 0x002fc4000f8e02ff */
[C-C-:B0-----:R-:W-:Y:S01]  /*00b0*/  IMAD R20, R19.reuse, R21, R2.reuse ;  /* 0x0000001513147224 */ /* 0x141fe200078e0202 */
[----:B-----5:R-:W-:Y:S01]  /*00c0*/  UIMAD UR4, UR7, UR4, URZ ;  /* 0x00000004070472a4 */ /* 0x020fe2000f8e02ff */
[----:B---3--:R-:W-:Y:S02]  /*00d0*/  IMAD R18, R19, UR5, R2 ;  /* 0x0000000513127c24 */ /* 0x008fe4000f8e0202 */
[----:B--2---:R-:W-:Y:S01]  /*00e0*/  IMAD R17, R0, UR7, R21 ;  /* 0x0000000700117c24 */ /* 0x004fe2000f8e0215 */
[----:B------:R-:W-:Y:S01]  /*00f0*/  ISETP.GT.U32.AND P0, PT, R20, 0x2ff, PT ;  /* 0x000002ff1400780c */ /* 0x000fe20003f04070 */
[----:B----4-:R-:W-:-:S12]  /*0100*/  IMAD R16, R0, R5, UR5 ;  /* 0x0000000500107e24 */ /* 0x010fd8000f8e0205 */
[----:B------:R-:W-:Y:S05]  /*0110*/  @P0 BRA `(.L_x_1) ;  /* 0x0000000000f40947 */ /* 0x000fea0003800000 */
[----:B------:R-:W0:Y:S01]  /*0120*/  I2F.U32.RP R8, R15 ;  /* 0x0000000f00087306 */ /* 0x000e220000209000 */
[C---:B------:R-:W-:Y:S01]  /*0130*/  IADD3 R0, PT, PT, R15.reuse, R20, RZ ;  /* 0x000000140f007210 */ /* 0x040fe20007ffe0ff */
[----:B------:R-:W-:Y:S01]  /*0140*/  IMAD.MOV R9, RZ, RZ, -R15 ;  /* 0x000000ffff097224 */ /* 0x000fe200078e0a0f */
[----:B------:R-:W-:Y:S01]  /*0150*/  ISETP.NE.U32.AND P2, PT, R15, RZ, PT ;  /* 0x000000ff0f00720c */ /* 0x000fe20003f45070 */
[----:B------:R-:W-:Y:S01]  /*0160*/  BSSY.RECONVERGENT B1, `(.L_x_2) ;  /* 0x0000028000017945 */ /* 0x000fe20003800200 */
[C---:B------:R-:W-:Y:S02]  /*0170*/  ISETP.GE.U32.AND P0, PT, R0.reuse, 0x300, PT ;  /* 0x000003000000780c */ /* 0x040fe40003f06070 */
[----:B------:R-:W-:Y:S02]  /*0180*/  VIMNMX.U32 R7, PT, PT, R0, 0x300, !PT ;  /* 0x0000030000077848 */ /* 0x000fe40007fe0000 */
[----:B------:R-:W-:-:S04]  /*0190*/  SEL R6, RZ, 0x1, P0 ;  /* 0x00000001ff067807 */ /* 0x000fc80000000000 */
[----:B------:R-:W-:Y:S01]  /*01a0*/  IADD3 R0, PT, PT, R7, -R0, -R6 ;  /* 0x8000000007007210 */ /* 0x000fe20007ffe806 */
[----:B0-----:R-:W0:Y:S02]  /*01b0*/  MUFU.RCP R8, R8 ;  /* 0x0000000800087308 */ /* 0x001e240000001000 */
[----:B0-----:R-:W-:-:S06]  /*01c0*/  VIADD R4, R8, 0xffffffe ;  /* 0x0ffffffe08047836 */ /* 0x001fcc0000000000 */
[----:B------:R0:W1:Y:S02]  /*01d0*/  F2I.FTZ.U32.TRUNC.NTZ R5, R4 ;  /* 0x0000000400057305 */ /* 0x000064000021f000 */
[----:B0-----:R-:W-:Y:S02]  /*01e0*/  IMAD.MOV.U32 R4, RZ, RZ, RZ ;  /* 0x000000ffff047224 */ /* 0x001fe400078e00ff */
[----:B-1----:R-:W-:-:S04]  /*01f0*/  IMAD R9, R9, R5, RZ ;  /* 0x0000000509097224 */ /* 0x002fc800078e02ff */
[----:B------:R-:W-:-:S06]  /*0200*/  IMAD.HI.U32 R5, R5, R9, R4 ;  /* 0x0000000905057227 */ /* 0x000fcc00078e0004 */
[----:B------:R-:W-:-:S04]  /*0210*/  IMAD.HI.U32 R5, R5, R0, RZ ;  /* 0x0000000005057227 */ /* 0x000fc800078e00ff */
[----:B------:R-:W-:-:S04]  /*0220*/  IMAD.MOV R4, RZ, RZ, -R5 ;  /* 0x000000ffff047224 */ /* 0x000fc800078e0a05 */
[----:B------:R-:W-:-:S05]  /*0230*/  IMAD R0, R15, R4, R0 ;  /* 0x000000040f007224 */ /* 0x000fca00078e0200 */
[----:B------:R-:W-:-:S13]  /*0240*/  ISETP.GE.U32.AND P0, PT, R0, R15, PT ;  /* 0x0000000f0000720c */ /* 0x000fda0003f06070 */
[----:B------:R-:W-:Y:S01]  /*0250*/  @P0 IADD3 R0, PT, PT, -R15, R0, RZ ;  /* 0x000000000f000210 */ /* 0x000fe20007ffe1ff */
[----:B------:R-:W-:-:S03]  /*0260*/  @P0 VIADD R5, R5, 0x1 ;  /* 0x0000000105050836 */ /* 0x000fc60000000000 */
[----:B------:R-:W-:-:S13]  /*0270*/  ISETP.GE.U32.AND P1, PT, R0, R15, PT ;  /* 0x0000000f0000720c */ /* 0x000fda0003f26070 */
[----:B------:R-:W-:Y:S01]  /*0280*/  @P1 VIADD R5, R5, 0x1 ;  /* 0x0000000105051836 */ /* 0x000fe20000000000 */
[----:B------:R-:W-:-:S04]  /*0290*/  @!P2 LOP3.LUT R5, RZ, R15, RZ, 0x33, !PT ;  /* 0x0000000fff05a212 */ /* 0x000fc800078e33ff */
[----:B------:R-:W-:-:S04]  /*02a0*/  IADD3 R5, PT, PT, R6, R5, RZ ;  /* 0x0000000506057210 */ /* 0x000fc80007ffe0ff */
[C---:B------:R-:W-:Y:S02]  /*02b0*/  LOP3.LUT R0, R5.reuse, 0x3, RZ, 0xc0, !PT ;  /* 0x0000000305007812 */ /* 0x040fe400078ec0ff */
[----:B------:R-:W-:Y:S02]  /*02c0*/  ISETP.GE.U32.AND P1, PT, R5, 0x3, PT ;  /* 0x000000030500780c */ /* 0x000fe40003f26070 */
[----:B------:R-:W-:Y:S01]  /*02d0*/  ISETP.NE.AND P0, PT, R0, 0x3, PT ;  /* 0x000000030000780c */ /* 0x000fe20003f05270 */
[----:B------:R-:W-:-:S12]  /*02e0*/  IMAD.MOV.U32 R0, RZ, RZ, R20 ;  /* 0x000000ffff007224 */ /* 0x000fd800078e0014 */
[----:B------:R-:W-:Y:S05]  /*02f0*/  @!P0 BRA `(.L_x_3) ;  /* 0x0000000000388947 */ /* 0x000fea0003800000 */
[----:B------:R-:W0:Y:S01]  /*0300*/  S2UR UR6, SR_CgaCtaId ;  /* 0x00000000000679c3 */ /* 0x000e220000008800 */
[----:B------:R-:W-:Y:S01]  /*0310*/  VIADD R0, R5, 0x1 ;  /* 0x0000000105007836 */ /* 0x000fe20000000000 */
[----:B------:R-:W-:-:S04]  /*0320*/  UMOV UR5, 0x400 ;  /* 0x0000040000057882 */ /* 0x000fc80000000000 */
[----:B------:R-:W-:-:S04]  /*0330*/  LOP3.LUT R0, R0, 0x3, RZ, 0xc0, !PT ;  /* 0x0000000300007812 */ /* 0x000fc800078ec0ff */
[C---:B------:R-:W-:Y:S01]  /*0340*/  IADD3 R5, PT, PT, -R0.reuse, RZ, RZ ;  /* 0x000000ff00057210 */ /* 0x040fe20007ffe1ff */
[----:B------:R-:W-:-:S04]  /*0350*/  IMAD R4, R0, UR7, R21 ;  /* 0x0000000700047c24 */ /* 0x000fc8000f8e0215 */
[----:B------:R-:W-:Y:S01]  /*0360*/  IMAD R0, R4, R19, R2 ;  /* 0x0000001304007224 */ /* 0x000fe200078e0202 */
[----:B0-----:R-:W-:-:S06]  /*0370*/  ULEA UR5, UR6, UR5, 0x18 ;  /* 0x0000000506057291 */ /* 0x001fcc000f8ec0ff */
[----:B------:R-:W-:-:S07]  /*0380*/  LEA R6, R20, UR5, 0x2 ;  /* 0x0000000514067c11 */ /* 0x000fce000f8e10ff */
.L_x_4:
[----:B------:R-:W-:Y:S01]  /*0390*/  VIADD R5, R5, 0x1 ;  /* 0x0000000105057836 */ /* 0x000fe20000000000 */
[----:B------:R0:W-:Y:S04]  /*03a0*/  STS [R6], RZ ;  /* 0x000000ff06007388 */ /* 0x0001e80000000800 */
[----:B------:R-:W-:Y:S01]  /*03b0*/  ISETP.NE.AND P0, PT, R5, RZ, PT ;  /* 0x000000ff0500720c */ /* 0x000fe20003f05270 */
[----:B0-----:R-:W-:-:S12]  /*03c0*/  IMAD R6, R15, 0x4, R6 ;  /* 0x000000040f067824 */ /* 0x001fd800078e0206 */
[----:B------:R-:W-:Y:S05]  /*03d0*/  @P0 BRA `(.L_x_4) ;  /* 0xfffffffc00ec0947 */ /* 0x000fea000383ffff */
.L_x_3:
[----:B------:R-:W-:Y:S05]  /*03e0*/  BSYNC.RECONVERGENT B1 ;  /* 0x0000000000017941 */ /* 0x000fea0003800200 */
.L_x_2:
[----:B------:R-:W-:Y:S05]  /*03f0*/  @!P1 BRA `(.L_x_1) ;  /* 0x00000000003c9947 */ /* 0x000fea0003800000 */
[----:B------:R-:W0:Y:S01]  /*0400*/  S2UR UR6, SR_CgaCtaId ;  /* 0x00000000000679c3 */ /* 0x000e220000008800 */
[----:B------:R-:W-:Y:S02]  /*0410*/  UMOV UR5, 0x400 ;  /* 0x0000040000057882 */ /* 0x000fe40000000000 */
[----:B0-----:R-:W-:-:S06]  /*0420*/  ULEA UR5, UR6, UR5, 0x18 ;  /* 0x0000000506057291 */ /* 0x001fcc000f8ec0ff */
[----:B------:R-:W-:-:S07]  /*0430*/  LEA R4, R0, UR5, 0x2 ;  /* 0x0000000500047c11 */ /* 0x000fce000f8e10ff */
.L_x_5:
[C---:B------:R-:W-:Y:S01]  /*0440*/  LEA R5, R15.reuse, R4, 0x2 ;  /* 0x000000040f057211 */ /* 0x040fe200078e10ff */
[C-C-:B------:R-:W-:Y:S01]  /*0450*/  IMAD R6, R15.reuse, 0x8, R4.reuse ;  /* 0x000000080f067824 */ /* 0x140fe200078e0204 */
[----:B------:R0:W-:Y:S01]  /*0460*/  STS [R4], RZ ;  /* 0x000000ff04007388 */ /* 0x0001e20000000800 */
[C---:B------:R-:W-:Y:S02]  /*0470*/  IMAD R7, R15.reuse, 0xc, R4 ;  /* 0x0000000c0f077824 */ /* 0x040fe400078e0204 */
[----:B------:R-:W-:Y:S01]  /*0480*/  IMAD R0, R15, 0x4, R0 ;  /* 0x000000040f007824 */ /* 0x000fe200078e0200 */
[----:B------:R1:W-:Y:S04]  /*0490*/  STS [R5], RZ ;  /* 0x000000ff05007388 */ /* 0x0003e80000000800 */
[----:B------:R1:W-:Y:S01]  /*04a0*/  STS [R6], RZ ;  /* 0x000000ff06007388 */ /* 0x0003e20000000800 */
[----:B------:R-:W-:-:S02]  /*04b0*/  ISETP.GE.U32.AND P0, PT, R0, 0x300, PT ;  /* 0x000003000000780c */ /* 0x000fc40003f06070 */
[----:B0-----:R-:W-:Y:S01]  /*04c0*/  LEA R4, R15, R4, 0x4 ;  /* 0x000000040f047211 */ /* 0x001fe200078e20ff */
[----:B------:R1:W-:Y:S10]  /*04d0*/  STS [R7], RZ ;  /* 0x000000ff07007388 */ /* 0x0003f40000000800 */
[----:B-1----:R-:W-:Y:S05]  /*04e0*/  @!P0 BRA `(.L_x_5) ;  /* 0xfffffffc00d48947 */ /* 0x002fea000383ffff */
.L_x_1:
[----:B------:R-:W-:Y:S05]  /*04f0*/  BSYNC.RECONVERGENT B0 ;  /* 0x0000000000007941 */ /* 0x000fea0003800200 */
.L_x_0:
[----:B------:R-:W0:Y:S01]  /*0500*/  LDCU UR5, c[0x0][0x388] ;  /* 0x00007100ff0577ac */ /* 0x000e220008000800 */
[----:B------:R-:W-:Y:S01]  /*0510*/  BSSY.RECONVERGENT B0, `(.L_x_6) ;  /* 0x0000097000007945 */ /* 0x000fe20003800200 */
[----:B------:R-:W1:Y:S01]  /*0520*/  LDCU.64 UR8, c[0x0][0x358] ;  /* 0x00006b00ff0877ac */ /* 0x000e620008000a00 */
[----:B------:R-:W-:Y:S01]  /*0530*/  BAR.SYNC.DEFER_BLOCKING 0x0 ;  /* 0x0000000000007b1d */ /* 0x000fe20000010000 */
[----:B0-----:R-:W-:-:S13]  /*0540*/  ISETP.GE.AND P0, PT, R18, UR5, PT ;  /* 0x0000000512007c0c */ /* 0x001fda000bf06270 */
[----:B-1----:R-:W-:Y:S05]  /*0550*/  @P0 BRA `(.L_x_7) ;  /* 0x0000000800480947 */ /* 0x002fea0003800000 */
[----:B------:R-:W0:Y:S01]  /*0560*/  I2F.U32.RP R0, UR4 ;  /* 0x0000000400007d06 */ /* 0x000e220008209000 */
[----:B------:R-:W1:Y:S01]  /*0570*/  LDCU UR5, c[0x0][0x38c] ;  /* 0x00007180ff0577ac */ /* 0x000e620008000800 */
[----:B------:R-:W-:Y:S01]  /*0580*/  IADD3 R14, PT, PT, R17, UR4, RZ ;  /* 0x00000004110e7c10 */ /* 0x000fe2000fffe0ff */
[----:B------:R-:W-:Y:S01]  /*0590*/  IMAD R9, RZ, RZ, -UR4 ;  /* 0x80000004ff097e24 */ /* 0x000fe2000f8e02ff */
[----:B------:R-:W-:Y:S02]  /*05a0*/  ISETP.NE.U32.AND P2, PT, RZ, UR4, PT ;  /* 0x00000004ff007c0c */ /* 0x000fe4000bf45070 */
[C---:B------:R-:W-:Y:S02]  /*05b0*/  IADD3 R13, PT, PT, R14.reuse, UR4, RZ ;  /* 0x000000040e0d7c10 */ /* 0x040fe4000fffe0ff */
[----:B0-----:R-:W0:Y:S01]  /*05c0*/  MUFU.RCP R0, R0 ;  /* 0x0000000000007308 */ /* 0x001e220000001000 */
[C---:B-1----:R-:W-:Y:S02]  /*05d0*/  ISETP.GE.AND P0, PT, R14.reuse, UR5, PT ;  /* 0x000000050e007c0c */ /* 0x042fe4000bf06270 */
[----:B------:R-:W-:-:S02]  /*05e0*/  VIMNMX R7, PT, PT, R14, UR5, !PT ;  /* 0x000000050e077c48 */ /* 0x000fc4000ffe0100 */
[----:B------:R-:W-:-:S04]  /*05f0*/  SEL R12, RZ, 0x1, P0 ;  /* 0x00000001ff0c7807 */ /* 0x000fc80000000000 */
[----:B------:R-:W-:Y:S01]  /*0600*/  IADD3 R7, PT, PT, R7, -R14, -R12 ;  /* 0x8000000e07077210 */ /* 0x000fe20007ffe80c */
[----:B0-----:R-:W-:-:S04]  /*0610*/  VIADD R4, R0, 0xffffffe ;  /* 0x0ffffffe00047836 */ /* 0x001fc80000000000 */
[----:B------:R0:W1:Y:S02]  /*0620*/  F2I.FTZ.U32.TRUNC.NTZ R5, R4 ;  /* 0x0000000400057305 */ /* 0x000064000021f000 */
[----:B0-----:R-:W-:Y:S02]  /*0630*/  IMAD.MOV.U32 R4, RZ, RZ, RZ ;  /* 0x000000ffff047224 */ /* 0x001fe400078e00ff */
[----:B-1----:R-:W-:-:S04]  /*0640*/  IMAD R9, R9, R5, RZ ;  /* 0x0000000509097224 */ /* 0x002fc800078e02ff */
[----:B------:R-:W-:-:S06]  /*0650*/  IMAD.HI.U32 R0, R5, R9, R4 ;  /* 0x0000000905007227 */ /* 0x000fcc00078e0004 */
[----:B------:R-:W-:-:S05]  /*0660*/  IMAD.HI.U32 R5, R0, R7, RZ ;  /* 0x0000000700057227 */ /* 0x000fca00078e00ff */
[----:B------:R-:W-:-:S05]  /*0670*/  IADD3 R0, PT, PT, -R5, RZ, RZ ;  /* 0x000000ff05007210 */ /* 0x000fca0007ffe1ff */
[----:B------:R-:W-:-:S05]  /*0680*/  IMAD R7, R0, UR4, R7 ;  /* 0x0000000400077c24 */ /* 0x000fca000f8e0207 */
[----:B------:R-:W-:-:S13]  /*0690*/  ISETP.GE.U32.AND P0, PT, R7, UR4, PT ;  /* 0x0000000407007c0c */ /* 0x000fda000bf06070 */
[----:B------:R-:W-:Y:S01]  /*06a0*/  @P0 VIADD R7, R7, -UR4 ;  /* 0x8000000407070c36 */ /* 0x000fe20008000000 */
[----:B------:R-:W-:-:S04]  /*06b0*/  @P0 IADD3 R5, PT, PT, R5, 0x1, RZ ;  /* 0x0000000105050810 */ /* 0x000fc80007ffe0ff */
[----:B------:R-:W-:-:S13]  /*06c0*/  ISETP.GE.U32.AND P1, PT, R7, UR4, PT ;  /* 0x0000000407007c0c */ /* 0x000fda000bf26070 */
[----:B------:R-:W-:Y:S01]  /*06d0*/  @P1 VIADD R5, R5, 0x1 ;  /* 0x0000000105051836 */ /* 0x000fe20000000000 */
[----:B------:R-:W-:-:S05]  /*06e0*/  @!P2 LOP3.LUT R5, RZ, UR4, RZ, 0x33, !PT ;  /* 0x00000004ff05ac12 */ /* 0x000fca000f8e33ff */
[----:B------:R-:W-:-:S07]  /*06f0*/  IMAD.IADD R12, R12, 0x1, R5 ;  /* 0x000000010c0c7824 */ /* 0x000fce00078e0205 */
.L_x_13:
[----:B0-----:R-:W0:Y:S01]  /*0700*/  LDC R0, c[0x0][0x38c] ;  /* 0x0000e300ff007b82 */ /* 0x001e220000000800 */
[----:B------:R-:W-:Y:S01]  /*0710*/  BSSY.RECONVERGENT B1, `(.L_x_8) ;  /* 0x0000071000017945 */ /* 0x000fe20003800200 */
[----:B0-----:R-:W-:-:S13]  /*0720*/  ISETP.GE.AND P0, PT, R17, R0, PT ;  /* 0x000000001100720c */ /* 0x001fda0003f06270 */
[----:B-12-4-:R-:W-:Y:S05]  /*0730*/  @P0 BRA `(.L_x_9) ;  /* 0x0000000400b80947 */ /* 0x016fea0003800000 */
[----:B------:R-:W-:Y:S01]  /*0740*/  LOP3.LUT R10, R12, 0x3, RZ, 0xc0, !PT ;  /* 0x000000030c0a7812 */ /* 0x000fe200078ec0ff */
[----:B------:R-:W-:Y:S01]  /*0750*/  BSSY.RECONVERGENT B2, `(.L_x_10) ;  /* 0x0000032000027945 */ /* 0x000fe20003800200 */
[----:B------:R-:W-:Y:S02]  /*0760*/  MOV R27, R17 ;  /* 0x00000011001b7202 */ /* 0x000fe40000000f00 */
[----:B------:R-:W-:-:S13]  /*0770*/  ISETP.NE.AND P0, PT, R10, 0x3, PT ;  /* 0x000000030a00780c */ /* 0x000fda0003f05270 */
[----:B------:R-:W-:Y:S05]  /*0780*/  @!P0 BRA `(.L_x_11) ;  /* 0x0000000000b88947 */ /* 0x000fea0003800000 */
[----:B------:R-:W0:Y:S08]  /*0790*/  LDC R9, c[0x0][0x388] ;  /* 0x0000e200ff097b82 */ /* 0x000e300000000800 */
[----:B------:R-:W1:Y:S01]  /*07a0*/  LDC.64 R4, c[0x0][0x380] ;  /* 0x0000e000ff047b82 */ /* 0x000e620000000a00 */
[----:B0-----:R-:W-:-:S04]  /*07b0*/  IMAD R7, R17, R9, R18 ;  /* 0x0000000911077224 */ /* 0x001fc800078e0212 */
[----:B-1----:R-:W-:-:S05]  /*07c0*/  IMAD.WIDE R6, R7, 0xc, R4 ;  /* 0x0000000c07067825 */ /* 0x002fca00078e0204 */
[----:B------:R-:W2:Y:S04]  /*07d0*/  LDG.E R11, desc[UR8][R6.64] ;  /* 0x00000008060b7981 */ /* 0x000ea8000c1e1900 */
[----:B------:R-:W3:Y:S04]  /*07e0*/  LDG.E R23, desc[UR8][R6.64+0x4] ;  /* 0x0000040806177981 */ /* 0x000ee8000c1e1900 */
[----:B------:R-:W4:Y:S01]  /*07f0*/  LDG.E R25, desc[UR8][R6.64+0x8] ;  /* 0x0000080806197981 */ /* 0x000f22000c1e1900 */
[----:B------:R-:W-:Y:S02]  /*0800*/  MOV R8, 0x400 ;  /* 0x0000040000087802 */ /* 0x000fe40000000f00 */
[----:B------:R-:W-:Y:S01]  /*0810*/  ISETP.NE.AND P0, PT, R10, RZ, PT ;  /* 0x000000ff0a00720c */ /* 0x000fe20003f05270 */
[----:B------:R-:W0:Y:S02]  /*0820*/  S2R R27, SR_CgaCtaId ;  /* 0x00000000001b7919 */ /* 0x000e240000008800 */
[----:B0-----:R-:W-:-:S02]  /*0830*/  LEA R8, R27, R8, 0x18 ;  /* 0x000000081b087211 */ /* 0x001fc400078ec0ff */
[----:B------:R-:W-:-:S03]  /*0840*/  MOV R27, R14 ;  /* 0x0000000e001b7202 */ /* 0x000fc60000000f00 */
[----:B--2---:R-:W-:Y:S01]  /*0850*/  IMAD R11, R11, 0x400, R8 ;  /* 0x000004000b0b7824 */ /* 0x004fe200078e0208 */
[----:B---3--:R-:W-:-:S04]  /*0860*/  LEA R23, R23, R8, 0xa ;  /* 0x0000000817177211 */ /* 0x008fc800078e50ff */
[----:B------:R0:W-:Y:S01]  /*0870*/  ATOMS.POPC.INC.32 RZ, [R11+URZ] ;  /* 0x000000000bff7f8c */ /* 0x0001e2000d8000ff */
[----:B----4-:R-:W-:-:S03]  /*0880*/  IMAD R25, R25, 0x400, R8 ;  /* 0x0000040019197824 */ /* 0x010fc600078e0208 */
[----:B------:R0:W-:Y:S04]  /*0890*/  ATOMS.POPC.INC.32 RZ, [R23+URZ+0x400] ;  /* 0x0004000017ff7f8c */ /* 0x0001e8000d8000ff */
[----:B------:R0:W-:Y:S01]  /*08a0*/  ATOMS.POPC.INC.32 RZ, [R25+URZ+0x800] ;  /* 0x0008000019ff7f8c */ /* 0x0001e2000d8000ff */
[----:B------:R-:W-:Y:S05]  /*08b0*/  @!P0 BRA `(.L_x_11) ;  /* 0x00000000006c8947 */ /* 0x000fea0003800000 */
[----:B------:R-:W-:-:S04]  /*08c0*/  IMAD R7, R14, R9, R18 ;  /* 0x000000090e077224 */ /* 0x000fc800078e0212 */
[----:B------:R-:W-:-:S05]  /*08d0*/  IMAD.WIDE R6, R7, 0xc, R4 ;  /* 0x0000000c07067825 */ /* 0x000fca00078e0204 */
[----:B0-----:R-:W2:Y:S04]  /*08e0*/  LDG.E R11, desc[UR8][R6.64] ;  /* 0x00000008060b7981 */ /* 0x001ea8000c1e1900 */
[----:B------:R-:W3:Y:S04]  /*08f0*/  LDG.E R23, desc[UR8][R6.64+0x4] ;  /* 0x0000040806177981 */ /* 0x000ee8000c1e1900 */
[----:B------:R-:W4:Y:S01]  /*0900*/  LDG.E R25, desc[UR8][R6.64+0x8] ;  /* 0x0000080806197981 */ /* 0x000f22000c1e1900 */
[----:B------:R-:W-:Y:S02]  /*0910*/  ISETP.NE.AND P0, PT, R10, 0x1, PT ;  /* 0x000000010a00780c */ /* 0x000fe40003f05270 */
[----:B------:R-:W-:Y:S01]  /*0920*/  MOV R27, R13 ;  /* 0x0000000d001b7202 */ /* 0x000fe20000000f00 */
        /* <DEDUP_REMOVED lines=9> */
[----:B------:R-:W2:Y:S04]  /*09c0*/  LDG.E R7, desc[UR8][R4.64] ;  /* 0x0000000804077981 */ /* 0x000ea8000c1e1900 */
[----:B------:R-:W3:Y:S04]  /*09d0*/  LDG.E R9, desc[UR8][R4.64+0x4] ;  /* 0x0000040804097981 */ /* 0x000ee8000c1e1900 */
[----:B-1----:R-:W4:Y:S01]  /*09e0*/  LDG.E R11, desc[UR8][R4.64+0x8] ;  /* 0x00000808040b7981 */ /* 0x002f22000c1e1900 */
[----:B------:R-:W0:Y:S02]  /*09f0*/  LDC R6, c[0x0][0x374] ;  /* 0x0000dd00ff067b82 */ /* 0x000e240000000800 */
[----:B0-----:R-:W-:-:S02]  /*0a00*/  IMAD R27, R6, UR7, R13 ;  /* 0x00000007061b7c24 */ /* 0x001fc4000f8e020d */
[----:B--2---:R-:W-:Y:S01]  /*0a10*/  IMAD R7, R7, 0x400, R8 ;  /* 0x0000040007077824 */ /* 0x004fe200078e0208 */
[----:B---3--:R-:W-:-:S04]  /*0a20*/  LEA R9, R9, R8, 0xa ;  /* 0x0000000809097211 */ /* 0x008fc800078e50ff */
[----:B------:R2:W-:Y:S01]  /*0a30*/  ATOMS.POPC.INC.32 RZ, [R7+URZ] ;  /* 0x0000000007ff7f8c */ /* 0x0005e2000d8000ff */
[----:B----4-:R-:W-:-:S03]  /*0a40*/  IMAD R11, R11, 0x400, R8 ;  /* 0x000004000b0b7824 */ /* 0x010fc600078e0208 */
[----:B------:R2:W-:Y:S04]  /*0a50*/  ATOMS.POPC.INC.32 RZ, [R9+URZ+0x400] ;  /* 0x0004000009ff7f8c */ /* 0x0005e8000d8000ff */
[----:B------:R2:W-:Y:S02]  /*0a60*/  ATOMS.POPC.INC.32 RZ, [R11+URZ+0x800] ;  /* 0x000800000bff7f8c */ /* 0x0005e4000d8000ff */
.L_x_11:
[----:B------:R-:W-:Y:S05]  /*0a70*/  BSYNC.RECONVERGENT B2 ;  /* 0x0000000000027941 */ /* 0x000fea0003800200 */
.L_x_10:
[----:B------:R-:W-:-:S13]  /*0a80*/  ISETP.GE.U32.AND P0, PT, R12, 0x3, PT ;  /* 0x000000030c00780c */ /* 0x000fda0003f06070 */
[----:B------:R-:W-:Y:S05]  /*0a90*/  @!P0 BRA `(.L_x_9) ;  /* 0x0000000000e08947 */ /* 0x000fea0003800000 */
[----:B------:R-:W3:Y:S01]  /*0aa0*/  S2R R5, SR_CgaCtaId ;  /* 0x0000000000057919 */ /* 0x000ee20000008800 */
[----:B------:R-:W-:-:S04]  /*0ab0*/  MOV R22, 0x400 ;  /* 0x0000040000167802 */ /* 0x000fc80000000f00 */
[----:B---3--:R-:W-:-:S07]  /*0ac0*/  LEA R22, R5, R22, 0x18 ;  /* 0x0000001605167211 */ /* 0x008fce00078ec0ff */
.L_x_12:
[----:B----4-:R-:W3:Y:S01]  /*0ad0*/  LDC.64 R4, c[0x0][0x380] ;  /* 0x0000e000ff047b82 */ /* 0x010ee20000000a00 */
[----:B------:R-:W2:Y:S02]  /*0ae0*/  LDCU UR5, c[0x0][0x388] ;  /* 0x00007100ff0577ac */ /* 0x000ea40008000800 */
[----:B--2---:R-:W-:-:S04]  /*0af0*/  IMAD R7, R27, UR5, R18 ;  /* 0x000000051b077c24 */ /* 0x004fc8000f8e0212 */
[----:B---3--:R-:W-:-:S05]  /*0b00*/  IMAD.WIDE R6, R7, 0xc, R4 ;  /* 0x0000000c07067825 */ /* 0x008fca00078e0204 */
[----:B01----:R-:W2:Y:S04]  /*0b10*/  LDG.E R11, desc[UR8][R6.64] ;  /* 0x00000008060b7981 */ /* 0x003ea8000c1e1900 */
[----:B------:R-:W3:Y:S01]  /*0b20*/  LDG.E R25, desc[UR8][R6.64+0x4] ;  /* 0x0000040806197981 */ /* 0x000ee2000c1e1900 */
[----:B------:R-:W0:Y:S02]  /*0b30*/  LDC R23, c[0x0][0x374] ;  /* 0x0000dd00ff177b82 */ /* 0x000e240000000800 */
[----:B0-----:R-:W-:Y:S02]  /*0b40*/  IMAD R26, R23, UR7, R27 ;  /* 0x00000007171a7c24 */ /* 0x001fe4000f8e021b */
[----:B------:R-:W4:Y:S02]  /*0b50*/  LDG.E R27, desc[UR8][R6.64+0x8] ;  /* 0x00000808061b7981 */ /* 0x000f24000c1e1900 */
[----:B------:R-:W-:-:S02]  /*0b60*/  IMAD R9, R26, UR5, R18 ;  /* 0x000000051a097c24 */ /* 0x000fc4000f8e0212 */
[----:B------:R-:W-:Y:S02]  /*0b70*/  IMAD R26, R23, UR7, R26 ;  /* 0x00000007171a7c24 */ /* 0x000fe4000f8e021a */
[----:B------:R-:W-:-:S04]  /*0b80*/  IMAD.WIDE R8, R9, 0xc, R4 ;  /* 0x0000000c09087825 */ /* 0x000fc800078e0204 */
[----:B------:R-:W-:Y:S01]  /*0b90*/  IMAD R10, R26, UR5, R18 ;  /* 0x000000051a0a7c24 */ /* 0x000fe2000f8e0212 */
[----:B------:R-:W5:Y:S01]  /*0ba0*/  LDG.E R29, desc[UR8][R8.64] ;  /* 0x00000008081d7981 */ /* 0x000f62000c1e1900 */
[----:B------:R-:W-:-:S03]  /*0bb0*/  IMAD R26, R23, UR7, R26 ;  /* 0x00000007171a7c24 */ /* 0x000fc6000f8e021a */
[----:B------:R-:W5:Y:S04]  /*0bc0*/  LDG.E R24, desc[UR8][R8.64+0x4] ;  /* 0x0000040808187981 */ /* 0x000f68000c1e1900 */
[----:B------:R0:W5:Y:S02]  /*0bd0*/  LDG.E R9, desc[UR8][R8.64+0x8] ;  /* 0x0000080808097981 */ /* 0x000164000c1e1900 */
[----:B0-----:R-:W-:Y:S01]  /*0be0*/  IMAD R8, R26, UR5, R18 ;  /* 0x000000051a087c24 */ /* 0x001fe2000f8e0212 */
[----:B--2---:R-:W-:Y:S01]  /*0bf0*/  LEA R28, R11, R22, 0xa ;  /* 0x000000160b1c7211 */ /* 0x004fe200078e50ff */
[----:B------:R-:W-:-:S04]  /*0c00*/  IMAD.WIDE R10, R10, 0xc, R4 ;  /* 0x0000000c0a0a7825 */ /* 0x000fc800078e0204 */
[----:B------:R-:W-:Y:S01]  /*0c10*/  IMAD.WIDE R4, R8, 0xc, R4 ;  /* 0x0000000c08047825 */ /* 0x000fe200078e0204 */
[----:B------:R0:W-:Y:S03]  /*0c20*/  ATOMS.POPC.INC.32 RZ, [R28+URZ] ;  /* 0x000000001cff7f8c */ /* 0x0001e6000d8000ff */
[----:B---3--:R-:W-:Y:S01]  /*0c30*/  IMAD R25, R25, 0x400, R22 ;  /* 0x0000040019197824 */ /* 0x008fe200078e0216 */
[----:B------:R-:W2:Y:S04]  /*0c40*/  LDG.E R7, desc[UR8][R10.64+0x4] ;  /* 0x000004080a077981 */ /* 0x000ea8000c1e1900 */
[----:B0-----:R-:W3:Y:S04]  /*0c50*/  LDG.E R28, desc[UR8][R10.64] ;  /* 0x000000080a1c7981 */ /* 0x001ee8000c1e1900 */
[----:B------:R-:W3:Y:S04]  /*0c60*/  LDG.E R6, desc[UR8][R10.64+0x8] ;  /* 0x000008080a067981 */ /* 0x000ee8000c1e1900 */
[----:B------:R0:W-:Y:S04]  /*0c70*/  ATOMS.POPC.INC.32 RZ, [R25+URZ+0x400] ;  /* 0x0004000019ff7f8c */ /* 0x0001e8000d8000ff */
[----:B------:R-:W3:Y:S04]  /*0c80*/  LDG.E R8, desc[UR8][R4.64] ;  /* 0x0000000804087981 */ /* 0x000ee8000c1e1900 */
[----:B0-----:R-:W3:Y:S04]  /*0c90*/  LDG.E R25, desc[UR8][R4.64+0x4] ;  /* 0x0000040804197981 */ /* 0x001ee8000c1e1900 */
[----:B------:R-:W3:Y:S01]  /*0ca0*/  LDG.E R5, desc[UR8][R4.64+0x8] ;  /* 0x0000080804057981 */ /* 0x000ee2000c1e1900 */
[----:B----4-:R-:W-:-:S05]  /*0cb0*/  LEA R27, R27, R22, 0xa ;  /* 0x000000161b1b7211 */ /* 0x010fca00078e50ff */
[----:B------:R0:W-:Y:S01]  /*0cc0*/  ATOMS.POPC.INC.32 RZ, [R27+URZ+0x800] ;  /* 0x000800001bff7f8c */ /* 0x0001e2000d8000ff */
[----:B-----5:R-:W-:Y:S01]  /*0cd0*/  IMAD R29, R29, 0x400, R22 ;  /* 0x000004001d1d7824 */ /* 0x020fe200078e0216 */
[----:B------:R-:W-:-:S04]  /*0ce0*/  LEA R24, R24, R22, 0xa ;  /* 0x0000001618187211 */ /* 0x000fc800078e50ff */
[----:B------:R4:W-:Y:S01]  /*0cf0*/  ATOMS.POPC.INC.32 RZ, [R29+URZ] ;  /* 0x000000001dff7f8c */ /* 0x0009e2000d8000ff */
[----:B0-----:R-:W-:Y:S02]  /*0d00*/  IMAD R27, R23, UR7, R26 ;  /* 0x00000007171b7c24 */ /* 0x001fe4000f8e021a */
[--C-:B------:R-:W-:Y:S01]  /*0d10*/  IMAD R9, R9, 0x400, R22.reuse ;  /* 0x0000040009097824 */ /* 0x100fe200078e0216 */
[----:B------:R4:W-:Y:S02]  /*0d20*/  ATOMS.POPC.INC.32 RZ, [R24+URZ+0x400] ;  /* 0x0004000018ff7f8c */ /* 0x0009e4000d8000ff */
[----:B------:R-:W-:Y:S02]  /*0d30*/  ISETP.GE.AND P0, PT, R27, R0, PT ;  /* 0x000000001b00720c */ /* 0x000fe40003f06270 */
[----:B------:R4:W-:Y:S01]  /*0d40*/  ATOMS.POPC.INC.32 RZ, [R9+URZ+0x800] ;  /* 0x0008000009ff7f8c */ /* 0x0009e2000d8000ff */
[----:B--2---:R-:W-:Y:S01]  /*0d50*/  IMAD R7, R7, 0x400, R22 ;  /* 0x0000040007077824 */ /* 0x004fe200078e0216 */
[----:B---3--:R-:W-:-:S02]  /*0d60*/  LEA R28, R28, R22, 0xa ;  /* 0x000000161c1c7211 */ /* 0x008fc400078e50ff */
[----:B------:R-:W-:-:S03]  /*0d70*/  LEA R6, R6, R22, 0xa ;  /* 0x0000001606067211 */ /* 0x000fc600078e50ff */
[----:B------:R4:W-:Y:S04]  /*0d80*/  ATOMS.POPC.INC.32 RZ, [R28+URZ] ;  /* 0x000000001cff7f8c */ /* 0x0009e8000d8000ff */
[----:B------:R4:W-:Y:S01]  /*0d90*/  ATOMS.POPC.INC.32 RZ, [R7+URZ+0x400] ;  /* 0x0004000007ff7f8c */ /* 0x0009e2000d8000ff */
[----:B------:R-:W-:-:S03]  /*0da0*/  IMAD R8, R8, 0x400, R22 ;  /* 0x0000040008087824 */ /* 0x000fc600078e0216 */
[----:B------:R4:W-:Y:S01]  /*0db0*/  ATOMS.POPC.INC.32 RZ, [R6+URZ+0x800] ;  /* 0x0008000006ff7f8c */ /* 0x0009e2000d8000ff */
[----:B------:R-:W-:-:S03]  /*0dc0*/  LEA R25, R25, R22, 0xa ;  /* 0x0000001619197211 */ /* 0x000fc600078e50ff */
[----:B------:R4:W-:Y:S04]  /*0dd0*/  ATOMS.POPC.INC.32 RZ, [R8+URZ] ;  /* 0x0000000008ff7f8c */ /* 0x0009e8000d8000ff */
[----:B------:R4:W-:Y:S01]  /*0de0*/  ATOMS.POPC.INC.32 RZ, [R25+URZ+0x400] ;  /* 0x0004000019ff7f8c */ /* 0x0009e2000d8000ff */
[----:B------:R-:W-:-:S05]  /*0df0*/  IMAD R5, R5, 0x400, R22 ;  /* 0x0000040005057824 */ /* 0x000fca00078e0216 */
[----:B------:R4:W-:Y:S01]  /*0e00*/  ATOMS.POPC.INC.32 RZ, [R5+URZ+0x800] ;  /* 0x0008000005ff7f8c */ /* 0x0009e2000d8000ff */
[----:B------:R-:W-:Y:S05]  /*0e10*/  @!P0 BRA `(.L_x_12) ;  /* 0xfffffffc002c8947 */ /* 0x000fea000383ffff */
.L_x_9:
[----:B------:R-:W-:Y:S05]  /*0e20*/  BSYNC.RECONVERGENT B1 ;  /* 0x0000000000017941 */ /* 0x000fea0003800200 */
.L_x_8:
[----:B------:R-:W3:Y:S01]  /*0e30*/  LDCU UR5, c[0x0][0x370] ;  /* 0x00006e00ff0577ac */ /* 0x000ee20008000800 */
[----:B------:R-:W5:Y:S01]  /*0e40*/  LDCU UR6, c[0x0][0x388] ;  /* 0x00007100ff0677ac */ /* 0x000f620008000800 */
[----:B---3--:R-:W-:-:S05]  /*0e50*/  IMAD R18, R19, UR5, R18 ;  /* 0x0000000513127c24 */ /* 0x008fca000f8e0212 */
[----:B-----5:R-:W-:-:S13]  /*0e60*/  ISETP.GE.AND P0, PT, R18, UR6, PT ;  /* 0x0000000612007c0c */ /* 0x020fda000bf06270 */
[----:B------:R-:W-:Y:S05]  /*0e70*/  @!P0 BRA `(.L_x_13) ;  /* 0xfffffff800208947 */ /* 0x000fea000383ffff */
.L_x_7:
[----:B------:R-:W-:Y:S05]  /*0e80*/  BSYNC.RECONVERGENT B0 ;  /* 0x0000000000007941 */ /* 0x000fea0003800200 */
.L_x_6:
[----:B------:R-:W-:Y:S01]  /*0e90*/  BAR.SYNC.DEFER_BLOCKING 0x0 ;  /* 0x0000000000007b1d */ /* 0x000fe20000010000 */
[----:B------:R-:W-:-:S13]  /*0ea0*/  ISETP.GT.U32.AND P0, PT, R20, 0xff, PT ;  /* 0x000000ff1400780c */ /* 0x000fda0003f04070 */
[----:B------:R-:W-:Y:S05]  /*0eb0*/  @P0 EXIT ;  /* 0x000000000000094d */ /* 0x000fea0003800000 */
[----:B----4-:R-:W3:Y:S01]  /*0ec0*/  I2F.U32.RP R8, R15 ;  /* 0x0000000f00087306 */ /* 0x010ee20000209000 */
[C---:B------:R-:W-:Y:S01]  /*0ed0*/  IADD3 R6, PT, PT, R15.reuse, R20, RZ ;  /* 0x000000140f067210 */ /* 0x040fe20007ffe0ff */
[----:B--2---:R-:W-:Y:S01]  /*0ee0*/  IMAD.MOV R9, RZ, RZ, -R15 ;  /* 0x000000ffff097224 */ /* 0x004fe200078e0a0f */
[----:B------:R-:W-:Y:S01]  /*0ef0*/  ISETP.NE.U32.AND P2, PT, R15, RZ, PT ;  /* 0x000000ff0f00720c */ /* 0x000fe20003f45070 */
[----:B------:R-:W-:Y:S01]  /*0f00*/  BSSY.RECONVERGENT B0, `(.L_x_14) ;  /* 0x000003b000007945 */ /* 0x000fe20003800200 */
[----:B------:R-:W-:Y:S01]  /*0f10*/  ISETP.GE.U32.AND P0, PT, R6, 0x100, PT ;  /* 0x000001000600780c */ /* 0x000fe20003f06070 */
[----:B------:R-:W-:Y:S01]  /*0f20*/  IMAD.SHL.U32 R16, R16, 0x4, RZ ;  /* 0x0000000410107824 */ /* 0x000fe200078e00ff */
[----:B------:R-:W-:Y:S02]  /*0f30*/  VIMNMX.U32 R0, PT, PT, R6, 0x100, !PT ;  /* 0x0000010006007848 */ /* 0x000fe40007fe0000 */
[----:B------:R-:W-:-:S04]  /*0f40*/  SEL R7, RZ, 0x1, P0 ;  /* 0x00000001ff077807 */ /* 0x000fc80000000000 */
[----:B------:R-:W-:Y:S01]  /*0f50*/  IADD3 R0, PT, PT, R0, -R6, -R7 ;  /* 0x8000000600007210 */ /* 0x000fe20007ffe807 */
[----:B---3--:R-:W2:Y:S02]  /*0f60*/  MUFU.RCP R8, R8 ;  /* 0x0000000800087308 */ /* 0x008ea40000001000 */
[----:B--2---:R-:W-:-:S06]  /*0f70*/  IADD3 R4, PT, PT, R8, 0xffffffe, RZ ;  /* 0x0ffffffe08047810 */ /* 0x004fcc0007ffe0ff */
[----:B------:R2:W3:Y:S02]  /*0f80*/  F2I.FTZ.U32.TRUNC.NTZ R5, R4 ;  /* 0x0000000400057305 */ /* 0x0004e4000021f000 */
[----:B--2---:R-:W-:Y:S02]  /*0f90*/  IMAD.MOV.U32 R4, RZ, RZ, RZ ;  /* 0x000000ffff047224 */ /* 0x004fe400078e00ff */
[----:B---3--:R-:W-:-:S04]  /*0fa0*/  IMAD R9, R9, R5, RZ ;  /* 0x0000000509097224 */ /* 0x008fc800078e02ff */
[----:B------:R-:W-:-:S06]  /*0fb0*/  IMAD.HI.U32 R9, R5, R9, R4 ;  /* 0x0000000905097227 */ /* 0x000fcc00078e0004 */
[----:B------:R-:W-:-:S05]  /*0fc0*/  IMAD.HI.U32 R4, R9, R0, RZ ;  /* 0x0000000009047227 */ /* 0x000fca00078e00ff */
[----:B------:R-:W-:-:S05]  /*0fd0*/  IADD3 R5, PT, PT, -R4, RZ, RZ ;  /* 0x000000ff04057210 */ /* 0x000fca0007ffe1ff */
[----:B------:R-:W-:-:S05]  /*0fe0*/  IMAD R0, R15, R5, R0 ;  /* 0x000000050f007224 */ /* 0x000fca00078e0200 */
[----:B------:R-:W-:-:S13]  /*0ff0*/  ISETP.GE.U32.AND P0, PT, R0, R15, PT ;  /* 0x0000000f0000720c */ /* 0x000fda0003f06070 */
[----:B------:R-:W-:Y:S01]  /*1000*/  @P0 IMAD.IADD R0, R0, 0x1, -R15 ;  /* 0x0000000100000824 */ /* 0x000fe200078e0a0f */
[----:B------:R-:W-:-:S04]  /*1010*/  @P0 IADD3 R4, PT, PT, R4, 0x1, RZ ;  /* 0x0000000104040810 */ /* 0x000fc80007ffe0ff */
[----:B------:R-:W-:-:S13]  /*1020*/  ISETP.GE.U32.AND P1, PT, R0, R15, PT ;  /* 0x0000000f0000720c */ /* 0x000fda0003f26070 */
[----:B------:R-:W-:Y:S01]  /*1030*/  @P1 VIADD R4, R4, 0x1 ;  /* 0x0000000104041836 */ /* 0x000fe20000000000 */
[----:B------:R-:W-:-:S04]  /*1040*/  @!P2 LOP3.LUT R4, RZ, R15, RZ, 0x33, !PT ;  /* 0x0000000fff04a212 */ /* 0x000fc800078e33ff */
[----:B------:R-:W-:-:S04]  /*1050*/  IADD3 R0, PT, PT, R7, R4, RZ ;  /* 0x0000000407007210 */ /* 0x000fc80007ffe0ff */
[C---:B------:R-:W-:Y:S02]  /*1060*/  LOP3.LUT R4, R0.reuse, 0x3, RZ, 0xc0, !PT ;  /* 0x0000000300047812 */ /* 0x040fe400078ec0ff */
[----:B------:R-:W-:Y:S02]  /*1070*/  ISETP.GE.U32.AND P0, PT, R0, 0x3, PT ;  /* 0x000000030000780c */ /* 0x000fe40003f06070 */
[----:B------:R-:W-:-:S13]  /*1080*/  ISETP.NE.AND P1, PT, R4, 0x3, PT ;  /* 0x000000030400780c */ /* 0x000fda0003f25270 */
[----:B------:R-:W-:Y:S05]  /*1090*/  @!P1 BRA `(.L_x_15) ;  /* 0x0000000000849947 */ /* 0x000fea0003800000 */
[----:B------:R-:W2:Y:S01]  /*10a0*/  S2UR UR5, SR_CgaCtaId ;  /* 0x00000000000579c3 */ /* 0x000ea20000008800 */
[----:B------:R-:W-:Y:S01]  /*10b0*/  HFMA2 R3, -RZ, RZ, 0, 0 ;  /* 0x00000000ff037431 */ /* 0x000fe200000001ff */
[----:B------:R-:W3:Y:S01]  /*10c0*/  LDCU.64 UR10, c[0x0][0x390] ;  /* 0x00007200ff0a77ac */ /* 0x000ee20008000a00 */
[----:B------:R-:W-:Y:S01]  /*10d0*/  IADD3 R0, PT, PT, R0, 0x1, RZ ;  /* 0x0000000100007810 */ /* 0x000fe20007ffe0ff */
[----:B------:R-:W-:-:S03]  /*10e0*/  UMOV UR4, 0x400 ;  /* 0x0000040000047882 */ /* 0x000fc60000000000 */
[----:B------:R-:W-:Y:S01]  /*10f0*/  LOP3.LUT R0, R0, 0x3, RZ, 0xc0, !PT ;  /* 0x0000000300007812 */ /* 0x000fe200078ec0ff */
[----:B------:R-:W-:-:S04]  /*1100*/  IMAD.WIDE.U32 R4, R19, R21, R2 ;  /* 0x0000001513047225 */ /* 0x000fc800078e0002 */
[----:B------:R-:W-:Y:S01]  /*1110*/  IMAD R21, R0, UR7, R21 ;  /* 0x0000000700157c24 */ /* 0x000fe2000f8e0215 */
[C---:B------:R-:W-:Y:S01]  /*1120*/  SHF.L.U64.HI R5, R4.reuse, 0x2, R5 ;  /* 0x0000000204057819 */ /* 0x040fe20000010205 */
[----:B------:R-:W-:Y:S02]  /*1130*/  IMAD.SHL.U32 R4, R4, 0x4, RZ ;  /* 0x0000000404047824 */ /* 0x000fe400078e00ff */
[----:B------:R-:W-:Y:S02]  /*1140*/  IMAD.MOV R0, RZ, RZ, -R0 ;  /* 0x000000ffff007224 */ /* 0x000fe400078e0a00 */
[----:B------:R-:W-:Y:S01]  /*1150*/  IMAD.WIDE R4, R16, 0x4, R4 ;  /* 0x0000000410047825 */ /* 0x000fe200078e0204 */
[----:B--2---:R-:W-:Y:S02]  /*1160*/  ULEA UR4, UR5, UR4, 0x18 ;  /* 0x0000000405047291 */ /* 0x004fe4000f8ec0ff */
[----:B---3--:R-:W-:-:S04]  /*1170*/  IADD3 R8, P1, PT, R4, UR10, RZ ;  /* 0x0000000a04087c10 */ /* 0x008fc8000ff3e0ff */
[----:B------:R-:W-:Y:S02]  /*1180*/  IADD3 R8, P2, PT, R8, 0x800, RZ ;  /* 0x0000080008087810 */ /* 0x000fe40007f5e0ff */
[----:B------:R-:W-:Y:S01]  /*1190*/  LEA R6, R20, UR4, 0x2 ;  /* 0x0000000414067c11 */ /* 0x000fe2000f8e10ff */
[----:B------:R-:W-:Y:S01]  /*11a0*/  IMAD R20, R21, R19, R2 ;  /* 0x0000001315147224 */ /* 0x000fe200078e0202 */
[----:B------:R-:W-:Y:S02]  /*11b0*/  IADD3.X R3, PT, PT, RZ, UR11, R5, P2, P1 ;  /* 0x0000000bff037c10 */ /* 0x000fe400097e2405 */
[----:B------:R-:W-:-:S07]  /*11c0*/  IADD3 R6, PT, PT, R6, 0x400, RZ ;  /* 0x0000040006067810 */ /* 0x000fce0007ffe0ff */
.L_x_16:
[----:B--2---:R-:W2:Y:S01]  /*11d0*/  LDS R7, [R6+-0x400] ;  /* 0xfffc000006077984 */ /* 0x004ea20000000800 */
[----:B------:R-:W-:Y:S01]  /*11e0*/  IMAD.MOV.U32 R4, RZ, RZ, R8 ;  /* 0x000000ffff047224 */ /* 0x000fe200078e0008 */
[----:B------:R-:W-:Y:S01]  /*11f0*/  MOV R5, R3 ;  /* 0x0000000300057202 */ /* 0x000fe20000000f00 */
[----:B------:R-:W-:Y:S01]  /*1200*/  VIADD R0, R0, 0x1 ;  /* 0x0000000100007836 */ /* 0x000fe20000000000 */
[----:B------:R-:W3:Y:S01]  /*1210*/  LDS R9, [R6] ;  /* 0x0000000006097984 */ /* 0x000ee20000000800 */
[----:B------:R-:W-:-:S03]  /*1220*/  IMAD.WIDE.U32 R2, R15, 0x4, R4 ;  /* 0x000000040f027825 */ /* 0x000fc600078e0004 */
[----:B01----:R0:W1:Y:S01]  /*1230*/  LDS R11, [R6+0x400] ;  /* 0x00040000060b7984 */ /* 0x0030620000000800 */
[----:B------:R-:W-:Y:S02]  /*1240*/  ISETP.NE.AND P1, PT, R0, RZ, PT ;  /* 0x000000ff0000720c */ /* 0x000fe40003f25270 */
[----:B------:R-:W-:Y:S01]  /*1250*/  MOV R8, R2 ;  /* 0x0000000200087202 */ /* 0x000fe20000000f00 */
[----:B0-----:R-:W-:Y:S01]  /*1260*/  IMAD R6, R15, 0x4, R6 ;  /* 0x000000040f067824 */ /* 0x001fe200078e0206 */
[----:B--2---:R2:W-:Y:S04]  /*1270*/  STG.E desc[UR8][R4.64+-0x800], R7 ;  /* 0xfff8000704007986 */ /* 0x0045e8000c101908 */
[----:B---3--:R2:W-:Y:S04]  /*1280*/  STG.E desc[UR8][R4.64+-0x400], R9 ;  /* 0xfffc000904007986 */ /* 0x0085e8000c101908 */
[----:B-1----:R2:W-:Y:S01]  /*1290*/  STG.E desc[UR8][R4.64], R11 ;  /* 0x0000000b04007986 */ /* 0x0025e2000c101908 */
[----:B------:R-:W-:Y:S05]  /*12a0*/  @P1 BRA `(.L_x_16) ;  /* 0xfffffffc00c81947 */ /* 0x000fea000383ffff */
.L_x_15:
[----:B------:R-:W-:Y:S05]  /*12b0*/  BSYNC.RECONVERGENT B0 ;  /* 0x0000000000007941 */ /* 0x000fea0003800200 */
.L_x_14:
[----:B------:R-:W-:Y:S05]  /*12c0*/  @!P0 EXIT ;  /* 0x000000000000894d */ /* 0x000fea0003800000 */
[----:B------:R-:W3:Y:S01]  /*12d0*/  S2UR UR5, SR_CgaCtaId ;  /* 0x00000000000579c3 */ /* 0x000ee20000008800 */
[----:B------:R-:W-:Y:S01]  /*12e0*/  UMOV UR4, 0x400 ;  /* 0x0000040000047882 */ /* 0x000fe20000000000 */
[C---:B------:R-:W-:Y:S01]  /*12f0*/  LEA R0, R15.reuse, R20, 0x1 ;  /* 0x000000140f007211 */ /* 0x040fe200078e08ff */
[C-C-:B------:R-:W-:Y:S02]  /*1300*/  IMAD R10, R15.reuse, 0x3, R20.reuse ;  /* 0x000000030f0a7824 */ /* 0x140fe400078e0214 */
[----:B012---:R-:W-:-:S03]  /*1310*/  IMAD.IADD R11, R15, 0x1, R20 ;  /* 0x000000010f0b7824 */ /* 0x007fc600078e0214 */
[----:B------:R-:W0:Y:S01]  /*1320*/  LDC.64 R2, c[0x0][0x390] ;  /* 0x0000e400ff027b82 */ /* 0x000e220000000a00 */
[----:B---3--:R-:W-:-:S06]  /*1330*/  ULEA UR4, UR5, UR4, 0x18 ;  /* 0x0000000405047291 */ /* 0x008fcc000f8ec0ff */
[----:B------:R-:W-:Y:S01]  /*1340*/  LEA R12, R20, UR4, 0x2 ;  /* 0x00000004140c7c11 */ /* 0x000fe2000f8e10ff */
[----:B0-----:R-:W-:-:S03]  /*1350*/  IMAD.WIDE R2, R16, 0x4, R2 ;  /* 0x0000000410027825 */ /* 0x001fc600078e0202 */
[----:B------:R-:W-:-:S07]  /*1360*/  IADD3 R12, PT, PT, R12, 0x400, RZ ;  /* 0x000004000c0c7810 */ /* 0x000fce0007ffe0ff */
.L_x_17:
[C-C-:B0-----:R-:W-:Y:S01]  /*1370*/  IMAD R8, R15.reuse, 0x4, R12.reuse ;  /* 0x000000040f087824 */ /* 0x141fe200078e020c */
[C---:B------:R-:W-:Y:S01]  /*1380*/  LEA R16, R15.reuse, R12, 0x3 ;  /* 0x0000000c0f107211 */ /* 0x040fe200078e18ff */
[C---:B------:R-:W-:Y:S01]  /*1390*/  IMAD R22, R15.reuse, 0xc, R12 ;  /* 0x0000000c0f167824 */ /* 0x040fe200078e020c */
[----:B------:R-:W0:Y:S01]  /*13a0*/  LDS R23, [R12+-0x400] ;  /* 0xfffc00000c177984 */ /* 0x000e220000000800 */
[----:B------:R-:W-:Y:S01]  /*13b0*/  IMAD.WIDE.U32 R6, R20, 0x4, R2 ;  /* 0x0000000414067825 */ /* 0x000fe200078e0002 */
[----:B------:R-:W-:Y:S02]  /*13c0*/  IADD3 R20, PT, PT, R15, R20, R15 ;  /* 0x000000140f147210 */ /* 0x000fe40007ffe00f */
[----:B------:R-:W1:Y:S01]  /*13d0*/  LDS R25, [R12] ;  /* 0x000000000c197984 */ /* 0x000e620000000800 */
[----:B------:R-:W-:Y:S01]  /*13e0*/  IMAD.WIDE.U32 R4, R11, 0x4, R2 ;  /* 0x000000040b047825 */ /* 0x000fe200078e0002 */
[C---:B------:R-:W-:Y:S02]  /*13f0*/  IADD3 R20, PT, PT, R15.reuse, R20, R15 ;  /* 0x000000140f147210 */ /* 0x040fe40007ffe00f */
[----:B------:R2:W3:Y:S01]  /*1400*/  LDS R27, [R12+0x400] ;  /* 0x000400000c1b7984 */ /* 0x0004e20000000800 */
[----:B------:R-:W-:Y:S01]  /*1410*/  IMAD R11, R15, 0x4, R11 ;  /* 0x000000040f0b7824 */ /* 0x000fe200078e020b */
[----:B------:R-:W-:-:S02]  /*1420*/  ISETP.GE.U32.AND P0, PT, R20, 0x100, PT ;  /* 0x000001001400780c */ /* 0x000fc40003f06070 */
[----:B------:R-:W4:Y:S04]  /*1430*/  LDS R29, [R8+-0x400] ;  /* 0xfffc0000081d7984 */ /* 0x000f280000000800 */
[----:B------:R-:W5:Y:S01]  /*1440*/  LDS R14, [R8] ;  /* 0x00000000080e7984 */ /* 0x000f620000000800 */
[----:B--2---:R-:W-:-:S03]  /*1450*/  LEA R12, R15, R12, 0x4 ;  /* 0x0000000c0f0c7211 */ /* 0x004fc600078e20ff */
[----:B------:R2:W5:Y:S04]  /*1460*/  LDS R21, [R8+0x400] ;  /* 0x0004000008157984 */ /* 0x0005680000000800 */
[----:B------:R-:W5:Y:S04]  /*1470*/  LDS R19, [R16+-0x400] ;  /* 0xfffc000010137984 */ /* 0x000f680000000800 */
[----:B------:R-:W5:Y:S01]  /*1480*/  LDS R13, [R16] ;  /* 0x00000000100d7984 */ /* 0x000f620000000800 */
[----:B--2---:R-:W-:-:S03]  /*1490*/  IMAD.WIDE.U32 R8, R0, 0x4, R2 ;  /* 0x0000000400087825 */ /* 0x004fc600078e0002 */
[----:B------:R2:W5:Y:S01]  /*14a0*/  LDS R18, [R16+0x400] ;  /* 0x0004000010127984 */ /* 0x0005620000000800 */
[----:B------:R-:W-:-:S03]  /*14b0*/  IMAD R0, R15, 0x4, R0 ;  /* 0x000000040f007824 */ /* 0x000fc600078e0200 */
[----:B------:R-:W5:Y:S04]  /*14c0*/  LDS R24, [R22+-0x400] ;  /* 0xfffc000016187984 */ /* 0x000f680000000800 */
[----:B------:R-:W5:Y:S01]  /*14d0*/  LDS R26, [R22] ;  /* 0x00000000161a7984 */ /* 0x000f620000000800 */
[----:B--2---:R-:W-:Y:S01]  /*14e0*/  IMAD.WIDE.U32 R16, R10, 0x4, R2 ;  /* 0x000000040a107825 */ /* 0x004fe200078e0002 */
[----:B------:R-:W-:Y:S02]  /*14f0*/  LEA R10, R15, R10, 0x2 ;  /* 0x0000000a0f0a7211 */ /* 0x000fe400078e10ff */
[----:B------:R-:W2:Y:S04]  /*1500*/  LDS R28, [R22+0x400] ;  /* 0x00040000161c7984 */ /* 0x000ea80000000800 */
[----:B0-----:R0:W-:Y:S04]  /*1510*/  STG.E desc[UR8][R6.64], R23 ;  /* 0x0000001706007986 */ /* 0x0011e8000c101908 */
[----:B-1----:R0:W-:Y:S04]  /*1520*/  STG.E desc[UR8][R6.64+0x400], R25 ;  /* 0x0004001906007986 */ /* 0x0021e8000c101908 */
[----:B---3--:R0:W-:Y:S04]  /*1530*/  STG.E desc[UR8][R6.64+0x800], R27 ;  /* 0x0008001b06007986 */ /* 0x0081e8000c101908 */
[----:B----4-:R0:W-:Y:S04]  /*1540*/  STG.E desc[UR8][R4.64], R29 ;  /* 0x0000001d04007986 */ /* 0x0101e8000c101908 */
[----:B-----5:R0:W-:Y:S04]  /*1550*/  STG.E desc[UR8][R4.64+0x400], R14 ;  /* 0x0004000e04007986 */ /* 0x0201e8000c101908 */
[----:B------:R0:W-:Y:S04]  /*1560*/  STG.E desc[UR8][R4.64+0x800], R21 ;  /* 0x0008001504007986 */ /* 0x0001e8000c101908 */
[----:B------:R0:W-:Y:S04]  /*1570*/  STG.E desc[UR8][R8.64], R19 ;  /* 0x0000001308007986 */ /* 0x0001e8000c101908 */
[----:B------:R0:W-:Y:S04]  /*1580*/  STG.E desc[UR8][R8.64+0x400], R13 ;  /* 0x0004000d08007986 */ /* 0x0001e8000c101908 */
[----:B------:R0:W-:Y:S04]  /*1590*/  STG.E desc[UR8][R8.64+0x800], R18 ;  /* 0x0008001208007986 */ /* 0x0001e8000c101908 */
[----:B------:R0:W-:Y:S04]  /*15a0*/  STG.E desc[UR8][R16.64], R24 ;  /* 0x0000001810007986 */ /* 0x0001e8000c101908 */
[----:B------:R0:W-:Y:S04]  /*15b0*/  STG.E desc[UR8][R16.64+0x400], R26 ;  /* 0x0004001a10007986 */ /* 0x0001e8000c101908 */
[----:B--2---:R0:W-:Y:S01]  /*15c0*/  STG.E desc[UR8][R16.64+0x800], R28 ;  /* 0x0008001c10007986 */ /* 0x0041e2000c101908 */
[----:B------:R-:W-:Y:S05]  /*15d0*/  @!P0 BRA `(.L_x_17) ;  /* 0xfffffffc00648947 */ /* 0x000fea000383ffff */
[----:B------:R-:W-:Y:S05]  /*15e0*/  EXIT ;  /* 0x000000000000794d */ /* 0x000fea0003800000 */
.L_x_18:
[----:B------:R-:W-:-:S00]  /*15f0*/  BRA `(.L_x_18) ;  /* 0xfffffffc00fc7947 */ /* 0x000fc0000383ffff */
[----:B------:R-:W-:-:S00]  /*1600*/  NOP ;  /* 0x0000000000007918 */ /* 0x000fc00000000000 */
[----:B------:R-:W-:-:S00]  /*1610*/  NOP ;  /* 0x0000000000007918 */ /* 0x000fc00000000000 */
[----:B------:R-:W-:-:S00]  /*1620*/  NOP ;  /* 0x0000000000007918 */ /* 0x000fc00000000000 */
[----:B------:R-:W-:-:S00]  /*1630*/  NOP ;  /* 0x0000000000007918 */ /* 0x000fc00000000000 */
[----:B------:R-:W-:-:S00]  /*1640*/  NOP ;  /* 0x0000000000007918 */ /* 0x000fc00000000000 */
[----:B------:R-:W-:-:S00]  /*1650*/  NOP ;  /* 0x0000000000007918 */ /* 0x000fc00000000000 */
[----:B------:R-:W-:-:S00]  /*1660*/  NOP ;  /* 0x0000000000007918 */ /* 0x000fc00000000000 */
[----:B------:R-:W-:-:S00]  /*1670*/  NOP ;  /* 0x0000000000007918 */ /* 0x000fc00000000000 */
.L_x_19:


//--------------------- .nv.shared._Z4HistPK9PixelTypeiiPj --------------------------
	.section	.nv.shared._Z4HistPK9PixelTypeiiPj,"aw",@nobits
	.sectionflags	@""
	.align	4
.nv.shared._Z4HistPK9PixelTypeiiPj:
	.zero		4096


//--------------------- .nv.shared.reserved.0     --------------------------
	.section	.nv.shared.reserved.0,"aw",@nobits
	.weak		__nv_reservedSMEM_offset_0_alias
	.size		__nv_reservedSMEM_offset_0_alias, 0, 64
	.other		__nv_reservedSMEM_offset_0_alias,@"STO_CUDA_RESERVED_SHARED STV_DEFAULT"
__nv_reservedSMEM_offset_0_alias:
	.zero		0
	.zero		64


//--------------------- .nv.constant0._Z4HistPK9PixelTypeiiPj --------------------------
	.section	.nv.constant0._Z4HistPK9PixelTypeiiPj,"a",@progbits
	.sectionflags	@""
	.align	4
.nv.constant0._Z4HistPK9PixelTypeiiPj:
	.zero		920


//--------------------- SYMBOLS --------------------------

	.type		.nv.reservedSmem.offset0,@object
	.size		.nv.reservedSmem.offset0,0x4
	.type		.nv.reservedSmem.cap,@object
	.size		.nv.reservedSmem.cap,0x4
